//
// Generated by NVIDIA NVVM Compiler
//
// Compiler Build ID: CL-36424714
// Cuda compilation tools, release 13.0, V13.0.88
// Based on NVVM 20.0.0
//

.version 9.0
.target sm_100
.address_size 64

	// .globl	_Z10set_valuesiiPfS_

.visible .entry _Z10set_valuesiiPfS_(
	.param .u32 _Z10set_valuesiiPfS__param_0,
	.param .u32 _Z10set_valuesiiPfS__param_1,
	.param .u64 .ptr .align 1 _Z10set_valuesiiPfS__param_2,
	.param .u64 .ptr .align 1 _Z10set_valuesiiPfS__param_3
)
{
	.reg .pred 	%p<11>;
	.reg .b32 	%r<43>;
	.reg .b32 	%f<17>;
	.reg .b64 	%rd<37>;

	ld.param.u32 	%r17, [_Z10set_valuesiiPfS__param_0];
	ld.param.u32 	%r18, [_Z10set_valuesiiPfS__param_1];
	ld.param.u64 	%rd3, [_Z10set_valuesiiPfS__param_2];
	ld.param.u64 	%rd2, [_Z10set_valuesiiPfS__param_3];
	cvta.to.global.u64 	%rd1, %rd3;
	mov.u32 	%r19, %tid.x;
	mov.u32 	%r20, %ctaid.x;
	mov.u32 	%r21, %ntid.x;
	mad.lo.s32 	%r1, %r20, %r21, %r19;
	setp.ge.s32 	%p1, %r1, %r18;
	@%p1 bra 	$L__BB0_13;
	cvta.to.global.u64 	%rd4, %rd2;
	cvt.rn.f32.s32 	%f1, %r1;
	mul.wide.s32 	%rd5, %r1, 4;
	add.s64 	%rd6, %rd4, %rd5;
	st.global.f32 	[%rd6], %f1;
	setp.eq.s32 	%p2, %r17, 0;
	@%p2 bra 	$L__BB0_13;
	mul.lo.s32 	%r2, %r18, %r1;
	and.b32  	%r3, %r17, 7;
	setp.lt.u32 	%p3, %r17, 8;
	mov.b32 	%r41, 0;
	@%p3 bra 	$L__BB0_5;
	and.b32  	%r41, %r17, -8;
	neg.s32 	%r39, %r41;
	add.s32 	%r38, %r2, 3;
$L__BB0_4:
	.pragma "nounroll";
	add.s32 	%r23, %r38, -3;
	cvt.rn.f32.u32 	%f2, %r23;
	mul.wide.u32 	%rd7, %r23, 4;
	add.s64 	%rd8, %rd1, %rd7;
	st.global.f32 	[%rd8], %f2;
	add.s32 	%r24, %r38, -2;
	cvt.rn.f32.u32 	%f3, %r24;
	mul.wide.u32 	%rd9, %r24, 4;
	add.s64 	%rd10, %rd1, %rd9;
	st.global.f32 	[%rd10], %f3;
	add.s32 	%r25, %r38, -1;
	cvt.rn.f32.u32 	%f4, %r25;
	mul.wide.u32 	%rd11, %r25, 4;
	add.s64 	%rd12, %rd1, %rd11;
	st.global.f32 	[%rd12], %f4;
	add.s32 	%r26, %r38, 4;
	cvt.rn.f32.u32 	%f5, %r38;
	mul.wide.u32 	%rd13, %r38, 4;
	add.s64 	%rd14, %rd1, %rd13;
	st.global.f32 	[%rd14], %f5;
	add.s32 	%r27, %r38, 1;
	cvt.rn.f32.u32 	%f6, %r27;
	mul.wide.u32 	%rd15, %r27, 4;
	add.s64 	%rd16, %rd1, %rd15;
	st.global.f32 	[%rd16], %f6;
	add.s32 	%r28, %r38, 2;
	cvt.rn.f32.u32 	%f7, %r28;
	mul.wide.u32 	%rd17, %r28, 4;
	add.s64 	%rd18, %rd1, %rd17;
	st.global.f32 	[%rd18], %f7;
	add.s32 	%r29, %r38, 3;
	cvt.rn.f32.u32 	%f8, %r29;
	mul.wide.u32 	%rd19, %r29, 4;
	add.s64 	%rd20, %rd1, %rd19;
	st.global.f32 	[%rd20], %f8;
	cvt.rn.f32.u32 	%f9, %r26;
	mul.wide.u32 	%rd21, %r26, 4;
	add.s64 	%rd22, %rd1, %rd21;
	st.global.f32 	[%rd22], %f9;
	add.s32 	%r39, %r39, 8;
	add.s32 	%r38, %r38, 8;
	setp.ne.s32 	%p4, %r39, 0;
	@%p4 bra 	$L__BB0_4;
$L__BB0_5:
	setp.eq.s32 	%p5, %r3, 0;
	@%p5 bra 	$L__BB0_13;
	and.b32  	%r12, %r17, 3;
	setp.lt.u32 	%p6, %r3, 4;
	@%p6 bra 	$L__BB0_8;
	add.s32 	%r30, %r41, %r2;
	cvt.rn.f32.u32 	%f10, %r30;
	mul.wide.u32 	%rd23, %r30, 4;
	add.s64 	%rd24, %rd1, %rd23;
	st.global.f32 	[%rd24], %f10;
	add.s32 	%r31, %r30, 1;
	cvt.rn.f32.u32 	%f11, %r31;
	mul.wide.u32 	%rd25, %r31, 4;
	add.s64 	%rd26, %rd1, %rd25;
	st.global.f32 	[%rd26], %f11;
	add.s32 	%r32, %r30, 2;
	cvt.rn.f32.u32 	%f12, %r32;
	mul.wide.u32 	%rd27, %r32, 4;
	add.s64 	%rd28, %rd1, %rd27;
	st.global.f32 	[%rd28], %f12;
	add.s32 	%r33, %r30, 3;
	cvt.rn.f32.u32 	%f13, %r33;
	mul.wide.u32 	%rd29, %r33, 4;
	add.s64 	%rd30, %rd1, %rd29;
	st.global.f32 	[%rd30], %f13;
	add.s32 	%r41, %r41, 4;
$L__BB0_8:
	setp.eq.s32 	%p7, %r12, 0;
	@%p7 bra 	$L__BB0_13;
	setp.eq.s32 	%p8, %r12, 1;
	@%p8 bra 	$L__BB0_11;
	add.s32 	%r34, %r41, %r2;
	cvt.rn.f32.u32 	%f14, %r34;
	mul.wide.u32 	%rd31, %r34, 4;
	add.s64 	%rd32, %rd1, %rd31;
	st.global.f32 	[%rd32], %f14;
	add.s32 	%r35, %r34, 1;
	cvt.rn.f32.u32 	%f15, %r35;
	mul.wide.u32 	%rd33, %r35, 4;
	add.s64 	%rd34, %rd1, %rd33;
	st.global.f32 	[%rd34], %f15;
	add.s32 	%r41, %r41, 2;
$L__BB0_11:
	and.b32  	%r36, %r17, 1;
	setp.eq.b32 	%p9, %r36, 1;
	not.pred 	%p10, %p9;
	@%p10 bra 	$L__BB0_13;
	add.s32 	%r37, %r41, %r2;
	cvt.rn.f32.u32 	%f16, %r37;
	mul.wide.u32 	%rd35, %r37, 4;
	add.s64 	%rd36, %rd1, %rd35;
	st.global.f32 	[%rd36], %f16;
$L__BB0_13:
	ret;

}
	// .globl	_Z28matrix_vector_multiplicationiiPKfS0_Pf
.visible .entry _Z28matrix_vector_multiplicationiiPKfS0_Pf(
	.param .u32 _Z28matrix_vector_multiplicationiiPKfS0_Pf_param_0,
	.param .u32 _Z28matrix_vector_multiplicationiiPKfS0_Pf_param_1,
	.param .u64 .ptr .align 1 _Z28matrix_vector_multiplicationiiPKfS0_Pf_param_2,
	.param .u64 .ptr .align 1 _Z28matrix_vector_multiplicationiiPKfS0_Pf_param_3,
	.param .u64 .ptr .align 1 _Z28matrix_vector_multiplicationiiPKfS0_Pf_param_4
)
{
	.reg .pred 	%p<10>;
	.reg .b32 	%r<32>;
	.reg .b32 	%f<56>;
	.reg .b64 	%rd<41>;

	ld.param.u32 	%r16, [_Z28matrix_vector_multiplicationiiPKfS0_Pf_param_0];
	ld.param.u32 	%r17, [_Z28matrix_vector_multiplicationiiPKfS0_Pf_param_1];
	ld.param.u64 	%rd7, [_Z28matrix_vector_multiplicationiiPKfS0_Pf_param_2];
	ld.param.u64 	%rd8, [_Z28matrix_vector_multiplicationiiPKfS0_Pf_param_3];
	ld.param.u64 	%rd9, [_Z28matrix_vector_multiplicationiiPKfS0_Pf_param_4];
	cvta.to.global.u64 	%rd1, %rd8;
	cvta.to.global.u64 	%rd2, %rd7;
	cvta.to.global.u64 	%rd10, %rd9;
	mov.u32 	%r18, %tid.x;
	mov.u32 	%r19, %ctaid.x;
	mov.u32 	%r20, %ntid.x;
	mad.lo.s32 	%r1, %r19, %r20, %r18;
	mul.wide.s32 	%rd11, %r1, 4;
	add.s64 	%rd3, %rd10, %rd11;
	mov.b32 	%r21, 0;
	st.global.u32 	[%rd3], %r21;
	setp.lt.s32 	%p1, %r16, 1;
	@%p1 bra 	$L__BB1_12;
	and.b32  	%r2, %r16, 7;
	setp.lt.u32 	%p2, %r16, 8;
	mov.b32 	%r30, 0;
	mov.f32 	%f53, 0f00000000;
	@%p2 bra 	$L__BB1_4;
	and.b32  	%r30, %r16, 2147483640;
	neg.s32 	%r28, %r30;
	shl.b32 	%r5, %r17, 3;
	add.s64 	%rd40, %rd1, 16;
	mov.f32 	%f53, 0f00000000;
	mul.wide.s32 	%rd14, %r17, 4;
	mov.u32 	%r27, %r1;
$L__BB1_3:
	.pragma "nounroll";
	mul.wide.s32 	%rd12, %r27, 4;
	add.s64 	%rd13, %rd2, %rd12;
	ld.global.f32 	%f10, [%rd13];
	ld.global.f32 	%f11, [%rd40+-16];
	fma.rn.f32 	%f12, %f10, %f11, %f53;
	st.global.f32 	[%rd3], %f12;
	add.s64 	%rd15, %rd13, %rd14;
	ld.global.f32 	%f13, [%rd15];
	ld.global.f32 	%f14, [%rd40+-12];
	fma.rn.f32 	%f15, %f13, %f14, %f12;
	st.global.f32 	[%rd3], %f15;
	add.s64 	%rd16, %rd15, %rd14;
	ld.global.f32 	%f16, [%rd16];
	ld.global.f32 	%f17, [%rd40+-8];
	fma.rn.f32 	%f18, %f16, %f17, %f15;
	st.global.f32 	[%rd3], %f18;
	add.s64 	%rd17, %rd16, %rd14;
	ld.global.f32 	%f19, [%rd17];
	ld.global.f32 	%f20, [%rd40+-4];
	fma.rn.f32 	%f21, %f19, %f20, %f18;
	st.global.f32 	[%rd3], %f21;
	add.s64 	%rd18, %rd17, %rd14;
	ld.global.f32 	%f22, [%rd18];
	ld.global.f32 	%f23, [%rd40];
	fma.rn.f32 	%f24, %f22, %f23, %f21;
	st.global.f32 	[%rd3], %f24;
	add.s64 	%rd19, %rd18, %rd14;
	ld.global.f32 	%f25, [%rd19];
	ld.global.f32 	%f26, [%rd40+4];
	fma.rn.f32 	%f27, %f25, %f26, %f24;
	st.global.f32 	[%rd3], %f27;
	add.s64 	%rd20, %rd19, %rd14;
	ld.global.f32 	%f28, [%rd20];
	ld.global.f32 	%f29, [%rd40+8];
	fma.rn.f32 	%f30, %f28, %f29, %f27;
	st.global.f32 	[%rd3], %f30;
	add.s64 	%rd21, %rd20, %rd14;
	ld.global.f32 	%f31, [%rd21];
	ld.global.f32 	%f32, [%rd40+12];
	fma.rn.f32 	%f53, %f31, %f32, %f30;
	st.global.f32 	[%rd3], %f53;
	add.s32 	%r28, %r28, 8;
	add.s32 	%r27, %r27, %r5;
	add.s64 	%rd40, %rd40, 32;
	setp.ne.s32 	%p3, %r28, 0;
	@%p3 bra 	$L__BB1_3;
$L__BB1_4:
	setp.eq.s32 	%p4, %r2, 0;
	@%p4 bra 	$L__BB1_12;
	and.b32  	%r11, %r16, 3;
	setp.lt.u32 	%p5, %r2, 4;
	@%p5 bra 	$L__BB1_7;
	mad.lo.s32 	%r23, %r30, %r17, %r1;
	mul.wide.s32 	%rd22, %r23, 4;
	add.s64 	%rd23, %rd2, %rd22;
	ld.global.f32 	%f33, [%rd23];
	mul.wide.u32 	%rd24, %r30, 4;
	add.s64 	%rd25, %rd1, %rd24;
	ld.global.f32 	%f34, [%rd25];
	fma.rn.f32 	%f35, %f33, %f34, %f53;
	st.global.f32 	[%rd3], %f35;
	mul.wide.s32 	%rd26, %r17, 4;
	add.s64 	%rd27, %rd23, %rd26;
	ld.global.f32 	%f36, [%rd27];
	ld.global.f32 	%f37, [%rd25+4];
	fma.rn.f32 	%f38, %f36, %f37, %f35;
	st.global.f32 	[%rd3], %f38;
	add.s64 	%rd28, %rd27, %rd26;
	ld.global.f32 	%f39, [%rd28];
	ld.global.f32 	%f40, [%rd25+8];
	fma.rn.f32 	%f41, %f39, %f40, %f38;
	st.global.f32 	[%rd3], %f41;
	add.s64 	%rd29, %rd28, %rd26;
	ld.global.f32 	%f42, [%rd29];
	ld.global.f32 	%f43, [%rd25+12];
	fma.rn.f32 	%f53, %f42, %f43, %f41;
	st.global.f32 	[%rd3], %f53;
	add.s32 	%r30, %r30, 4;
$L__BB1_7:
	setp.eq.s32 	%p6, %r11, 0;
	@%p6 bra 	$L__BB1_12;
	setp.eq.s32 	%p7, %r11, 1;
	@%p7 bra 	$L__BB1_10;
	mad.lo.s32 	%r24, %r30, %r17, %r1;
	mul.wide.s32 	%rd30, %r24, 4;
	add.s64 	%rd31, %rd2, %rd30;
	ld.global.f32 	%f44, [%rd31];
	mul.wide.u32 	%rd32, %r30, 4;
	add.s64 	%rd33, %rd1, %rd32;
	ld.global.f32 	%f45, [%rd33];
	fma.rn.f32 	%f46, %f44, %f45, %f53;
	st.global.f32 	[%rd3], %f46;
	mul.wide.s32 	%rd34, %r17, 4;
	add.s64 	%rd35, %rd31, %rd34;
	ld.global.f32 	%f47, [%rd35];
	ld.global.f32 	%f48, [%rd33+4];
	fma.rn.f32 	%f53, %f47, %f48, %f46;
	st.global.f32 	[%rd3], %f53;
	add.s32 	%r30, %r30, 2;
$L__BB1_10:
	and.b32  	%r25, %r16, 1;
	setp.eq.b32 	%p8, %r25, 1;
	not.pred 	%p9, %p8;
	@%p9 bra 	$L__BB1_12;
	mad.lo.s32 	%r26, %r30, %r17, %r1;
	mul.wide.s32 	%rd36, %r26, 4;
	add.s64 	%rd37, %rd2, %rd36;
	ld.global.f32 	%f49, [%rd37];
	mul.wide.u32 	%rd38, %r30, 4;
	add.s64 	%rd39, %rd1, %rd38;
	ld.global.f32 	%f50, [%rd39];
	fma.rn.f32 	%f51, %f49, %f50, %f53;
	st.global.f32 	[%rd3], %f51;
$L__BB1_12:
	ret;

}


// ===== COMPILED SASS (sm_100) =====

	.target	sm_100

	.elftype	@"ET_EXEC"


//--------------------- .note.nv.tkinfo           --------------------------
	.section	.note.nv.tkinfo,"",@"SHT_NOTE"
	.sectionflags	@"SHF_NOTE_NV_TKINFO"
	.tkinfo
        /*0018*/ 	.word	0x00000002
        /*0030*/ 	.string	""
        /*0030*/ 	.string	"ptxas"
        /*0030*/ 	.string	"Cuda compilation tools, release 13.0, V13.0.88"
        /*0030*/ 	.string	"Build cuda_13.0.r13.0/compiler.36424714_0"
        /*0030*/ 	.string	"-arch sm_100 -m 64 "



//--------------------- .note.nv.cuinfo           --------------------------
	.section	.note.nv.cuinfo,"",@"SHT_NOTE"
	.sectionflags	@"SHF_NOTE_NV_CUINFO"
        /*0018*/ 	.short	0x0002
        /*001a*/ 	.short	0x0064
        /*001c*/ 	.short	0x0082
	.zero		2


//--------------------- .nv.info                  --------------------------
	.section	.nv.info,"",@"SHT_CUDA_INFO"
	.align	4


	//----- nvinfo : EIATTR_REGCOUNT
	.align		4
        /*0000*/ 	.byte	0x04, 0x2f
        /*0002*/ 	.short	(.L_1 - .L_0)
	.align		4
.L_0:
        /*0004*/ 	.word	index@(_Z10set_valuesiiPfS_)
        /*0008*/ 	.word	0x00000020


	//----- nvinfo : EIATTR_FRAME_SIZE
	.align		4
.L_1:
        /*000c*/ 	.byte	0x04, 0x11
        /*000e*/ 	.short	(.L_3 - .L_2)
	.align		4
.L_2:
        /*0010*/ 	.word	index@(_Z10set_valuesiiPfS_)
        /*0014*/ 	.word	0x00000000


	//----- nvinfo : EIATTR_REGCOUNT
	.align		4
.L_3:
        /*0018*/ 	.byte	0x04, 0x2f
        /*001a*/ 	.short	(.L_5 - .L_4)
	.align		4
.L_4:
        /*001c*/ 	.word	index@(_Z28matrix_vector_multiplicationiiPKfS0_Pf)
        /*0020*/ 	.word	0x0000001a


	//----- nvinfo : EIATTR_FRAME_SIZE
	.align		4
.L_5:
        /*0024*/ 	.byte	0x04, 0x11
        /*0026*/ 	.short	(.L_7 - .L_6)
	.align		4
.L_6:
        /*0028*/ 	.word	index@(_Z28matrix_vector_multiplicationiiPKfS0_Pf)
        /*002c*/ 	.word	0x00000000


	//----- nvinfo : EIATTR_MIN_STACK_SIZE
	.align		4
.L_7:
        /*0030*/ 	.byte	0x04, 0x12
        /*0032*/ 	.short	(.L_9 - .L_8)
	.align		4
.L_8:
        /*0034*/ 	.word	index@(_Z28matrix_vector_multiplicationiiPKfS0_Pf)
        /*0038*/ 	.word	0x00000000


	//----- nvinfo : EIATTR_MIN_STACK_SIZE
	.align		4
.L_9:
        /*003c*/ 	.byte	0x04, 0x12
        /*003e*/ 	.short	(.L_11 - .L_10)
	.align		4
.L_10:
        /*0040*/ 	.word	index@(_Z10set_valuesiiPfS_)
        /*0044*/ 	.word	0x00000000
.L_11:


//--------------------- .nv.compat                --------------------------
	.section	.nv.compat,"",@"SHT_CUDA_COMPAT_INFO"
	.align	4
        /*0000*/ 	.byte	0x02, 0x09, 0x00, 0x00, 0x02, 0x02, 0x01, 0x00, 0x02, 0x05, 0x05, 0x00, 0x03, 0x07, 0x01, 0x01
        /*0010*/ 	.byte	0x02, 0x03, 0x00, 0x00, 0x02, 0x06, 0x01, 0x00, 0x04, 0x0b, 0x08, 0x00, 0x09, 0x00, 0x00, 0x00
        /*0020*/ 	.byte	0x00, 0x00, 0x00, 0x00


//--------------------- .nv.info._Z28matrix_vector_multiplicationiiPKfS0_Pf --------------------------
	.section	.nv.info._Z28matrix_vector_multiplicationiiPKfS0_Pf,"",@"SHT_CUDA_INFO"
	.sectionflags	@""
	.align	4


	//----- nvinfo : EIATTR_CUDA_API_VERSION
	.align		4
        /*0000*/ 	.byte	0x04, 0x37
        /*0002*/ 	.short	(.L_13 - .L_12)
.L_12:
        /*0004*/ 	.word	0x00000082


	//----- nvinfo : EIATTR_KPARAM_INFO
	.align		4
.L_13:
        /*0008*/ 	.byte	0x04, 0x17
        /*000a*/ 	.short	(.L_15 - .L_14)
.L_14:
        /*000c*/ 	.word	0x00000000
        /*0010*/ 	.short	0x0004
        /*0012*/ 	.short	0x0018
        /*0014*/ 	.byte	0x00, 0xf5, 0x21, 0x00


	//----- nvinfo : EIATTR_KPARAM_INFO
	.align		4
.L_15:
        /*0018*/ 	.byte	0x04, 0x17
        /*001a*/ 	.short	(.L_17 - .L_16)
.L_16:
        /*001c*/ 	.word	0x00000000
        /*0020*/ 	.short	0x0003
        /*0022*/ 	.short	0x0010
        /*0024*/ 	.byte	0x00, 0xf5, 0x21, 0x00


	//----- nvinfo : EIATTR_KPARAM_INFO
	.align		4
.L_17:
        /*0028*/ 	.byte	0x04, 0x17
        /*002a*/ 	.short	(.L_19 - .L_18)
.L_18:
        /*002c*/ 	.word	0x00000000
        /*0030*/ 	.short	0x0002
        /*0032*/ 	.short	0x0008
        /*0034*/ 	.byte	0x00, 0xf5, 0x21, 0x00


	//----- nvinfo : EIATTR_KPARAM_INFO
	.align		4
.L_19:
        /*0038*/ 	.byte	0x04, 0x17
        /*003a*/ 	.short	(.L_21 - .L_20)
.L_20:
        /*003c*/ 	.word	0x00000000
        /*0040*/ 	.short	0x0001
        /*0042*/ 	.short	0x0004
        /*0044*/ 	.byte	0x00, 0xf0, 0x11, 0x00


	//----- nvinfo : EIATTR_KPARAM_INFO
	.align		4
.L_21:
        /*0048*/ 	.byte	0x04, 0x17
        /*004a*/ 	.short	(.L_23 - .L_22)
.L_22:
        /*004c*/ 	.word	0x00000000
        /*0050*/ 	.short	0x0000
        /*0052*/ 	.short	0x0000
        /*0054*/ 	.byte	0x00, 0xf0, 0x11, 0x00


	//----- nvinfo : EIATTR_SPARSE_MMA_MASK
	.align		4
.L_23:
        /*0058*/ 	.byte	0x03, 0x50
        /*005a*/ 	.short	0x0000


	//----- nvinfo : EIATTR_MAXREG_COUNT
	.align		4
        /*005c*/ 	.byte	0x03, 0x1b
        /*005e*/ 	.short	0x00ff


	//----- nvinfo : EIATTR_MERCURY_ISA_VERSION
	.align		4
        /*0060*/ 	.byte	0x03, 0x5f
        /*0062*/ 	.short	0x0101


	//----- nvinfo : EIATTR_VRC_CTA_INIT_COUNT
	.align		4
        /*0064*/ 	.byte	0x02, 0x4a
	.zero		1
	.zero		1


	//----- nvinfo : EIATTR_EXIT_INSTR_OFFSETS
	.align		4
        /*0068*/ 	.byte	0x04, 0x1c
        /*006a*/ 	.short	(.L_25 - .L_24)


	//   ....[0]....
.L_24:
        /*006c*/ 	.word	0x000000b0


	//   ....[1]....
        /*0070*/ 	.word	0x000004d0


	//   ....[2]....
        /*0074*/ 	.word	0x000006c0


	//   ....[3]....
        /*0078*/ 	.word	0x00000810


	//   ....[4]....
        /*007c*/ 	.word	0x000008c0


	//----- nvinfo : EIATTR_CBANK_PARAM_SIZE
	.align		4
.L_25:
        /*0080*/ 	.byte	0x03, 0x19
        /*0082*/ 	.short	0x0020


	//----- nvinfo : EIATTR_PARAM_CBANK
	.align		4
        /*0084*/ 	.byte	0x04, 0x0a
        /*0086*/ 	.short	(.L_27 - .L_26)
	.align		4
.L_26:
        /*0088*/ 	.word	index@(.nv.constant0._Z28matrix_vector_multiplicationiiPKfS0_Pf)
        /*008c*/ 	.short	0x0380
        /*008e*/ 	.short	0x0020


	//----- nvinfo : EIATTR_SW_WAR
	.align		4
.L_27:
        /*0090*/ 	.byte	0x04, 0x36
        /*0092*/ 	.short	(.L_29 - .L_28)
.L_28:
        /*0094*/ 	.word	0x00000008
.L_29:


//--------------------- .nv.info._Z10set_valuesiiPfS_ --------------------------
	.section	.nv.info._Z10set_valuesiiPfS_,"",@"SHT_CUDA_INFO"
	.sectionflags	@""
	.align	4


	//----- nvinfo : EIATTR_CUDA_API_VERSION
	.align		4
        /*0000*/ 	.byte	0x04, 0x37
        /*0002*/ 	.short	(.L_31 - .L_30)
.L_30:
        /*0004*/ 	.word	0x00000082


	//----- nvinfo : EIATTR_KPARAM_INFO
	.align		4
.L_31:
        /*0008*/ 	.byte	0x04, 0x17
        /*000a*/ 	.short	(.L_33 - .L_32)
.L_32:
        /*000c*/ 	.word	0x00000000
        /*0010*/ 	.short	0x0003
        /*0012*/ 	.short	0x0010
        /*0014*/ 	.byte	0x00, 0xf5, 0x21, 0x00


	//----- nvinfo : EIATTR_KPARAM_INFO
	.align		4
.L_33:
        /*0018*/ 	.byte	0x04, 0x17
        /*001a*/ 	.short	(.L_35 - .L_34)
.L_34:
        /*001c*/ 	.word	0x00000000
        /*0020*/ 	.short	0x0002
        /*0022*/ 	.short	0x0008
        /*0024*/ 	.byte	0x00, 0xf5, 0x21, 0x00


	//----- nvinfo : EIATTR_KPARAM_INFO
	.align		4
.L_35:
        /*0028*/ 	.byte	0x04, 0x17
        /*002a*/ 	.short	(.L_37 - .L_36)
.L_36:
        /*002c*/ 	.word	0x00000000
        /*0030*/ 	.short	0x0001
        /*0032*/ 	.short	0x0004
        /*0034*/ 	.byte	0x00, 0xf0, 0x11, 0x00


	//----- nvinfo : EIATTR_KPARAM_INFO
	.align		4
.L_37:
        /*0038*/ 	.byte	0x04, 0x17
        /*003a*/ 	.short	(.L_39 - .L_38)
.L_38:
        /*003c*/ 	.word	0x00000000
        /*0040*/ 	.short	0x0000
        /*0042*/ 	.short	0x0000
        /*0044*/ 	.byte	0x00, 0xf0, 0x11, 0x00


	//----- nvinfo : EIATTR_SPARSE_MMA_MASK
	.align		4
.L_39:
        /*0048*/ 	.byte	0x03, 0x50
        /*004a*/ 	.short	0x0000


	//----- nvinfo : EIATTR_MAXREG_COUNT
	.align		4
        /*004c*/ 	.byte	0x03, 0x1b
        /*004e*/ 	.short	0x00ff


	//----- nvinfo : EIATTR_MERCURY_ISA_VERSION
	.align		4
        /*0050*/ 	.byte	0x03, 0x5f
        /*0052*/ 	.short	0x0101


	//----- nvinfo : EIATTR_VRC_CTA_INIT_COUNT
	.align		4
        /*0054*/ 	.byte	0x02, 0x4a
	.zero		1
	.zero		1


	//----- nvinfo : EIATTR_EXIT_INSTR_OFFSETS
	.align		4
        /*0058*/ 	.byte	0x04, 0x1c
        /*005a*/ 	.short	(.L_41 - .L_40)


	//   ....[0]....
.L_40:
        /*005c*/ 	.word	0x00000070


	//   ....[1]....
        /*0060*/ 	.word	0x000000f0


	//   ....[2]....
        /*0064*/ 	.word	0x000003c0


	//   ....[3]....
        /*0068*/ 	.word	0x00000530


	//   ....[4]....
        /*006c*/ 	.word	0x00000620


	//   ....[5]....
        /*0070*/ 	.word	0x00000680


	//----- nvinfo : EIATTR_CBANK_PARAM_SIZE
	.align		4
.L_41:
        /*0074*/ 	.byte	0x03, 0x19
        /*0076*/ 	.short	0x0018


	//----- nvinfo : EIATTR_PARAM_CBANK
	.align		4
        /*0078*/ 	.byte	0x04, 0x0a
        /*007a*/ 	.short	(.L_43 - .L_42)
	.align		4
.L_42:
        /*007c*/ 	.word	index@(.nv.constant0._Z10set_valuesiiPfS_)
        /*0080*/ 	.short	0x0380
        /*0082*/ 	.short	0x0018


	//----- nvinfo : EIATTR_SW_WAR
	.align		4
.L_43:
        /*0084*/ 	.byte	0x04, 0x36
        /*0086*/ 	.short	(.L_45 - .L_44)
.L_44:
        /*0088*/ 	.word	0x00000008
.L_45:


//--------------------- .nv.callgraph             --------------------------
	.section	.nv.callgraph,"",@"SHT_CUDA_CALLGRAPH"
	.align	4
	.sectionentsize	8
	.align		4
        /*0000*/ 	.word	0x00000000
	.align		4
        /*0004*/ 	.word	0xffffffff
	.align		4
        /*0008*/ 	.word	0x00000000
	.align		4
        /*000c*/ 	.word	0xfffffffe
	.align		4
        /*0010*/ 	.word	0x00000000
	.align		4
        /*0014*/ 	.word	0xfffffffd
	.align		4
        /*0018*/ 	.word	0x00000000
	.align		4
        /*001c*/ 	.word	0xfffffffc


//--------------------- .text._Z28matrix_vector_multiplicationiiPKfS0_Pf --------------------------
	.section	.text._Z28matrix_vector_multiplicationiiPKfS0_Pf,"ax",@progbits
	.align	128
        .global         _Z28matrix_vector_multiplicationiiPKfS0_Pf
        .type           _Z28matrix_vector_multiplicationiiPKfS0_Pf,@function
        .size           _Z28matrix_vector_multiplicationiiPKfS0_Pf,(.L_x_10 - _Z28matrix_vector_multiplicationiiPKfS0_Pf)
        .other          _Z28matrix_vector_multiplicationiiPKfS0_Pf,@"STO_CUDA_ENTRY STV_DEFAULT"
_Z28matrix_vector_multiplicationiiPKfS0_Pf:
.text._Z28matrix_vector_multiplicationiiPKfS0_Pf:
[----:B------:R-:W-:Y:S01]  /*0000*/  LDC R1, c[0x0][0x37c] ;  /* 0x0000df00ff017b82 */ /* 0x000fe20000000800 */
[----:B------:R-:W0:Y:S07]  /*0010*/  S2R R6, SR_TID.X ;  /* 0x0000000000067919 */ /* 0x000e2e0000002100 */
[----:B------:R-:W1:Y:S01]  /*0020*/  LDC R0, c[0x0][0x380] ;  /* 0x0000e000ff007b82 */ /* 0x000e620000000800 */
[----:B------:R-:W2:Y:S07]  /*0030*/  LDCU.64 UR6, c[0x0][0x358] ;  /* 0x00006b00ff0677ac */ /* 0x000eae0008000a00 */
[----:B------:R-:W0:Y:S08]  /*0040*/  S2UR UR4, SR_CTAID.X ;  /* 0x00000000000479c3 */ /* 0x000e300000002500 */
[----:B------:R-:W0:Y:S08]  /*0050*/  LDC R5, c[0x0][0x360] ;  /* 0x0000d800ff057b82 */ /* 0x000e300000000800 */
[----:B------:R-:W3:Y:S01]  /*0060*/  LDC.64 R2, c[0x0][0x398] ;  /* 0x0000e600ff027b82 */ /* 0x000ee20000000a00 */
[----:B-1----:R-:W-:Y:S01]  /*0070*/  ISETP.GE.AND P0, PT, R0, 0x1, PT ;  /* 0x000000010000780c */ /* 0x002fe20003f06270 */
[----:B0-----:R-:W-:-:S04]  /*0080*/  IMAD R6, R5, UR4, R6 ;  /* 0x0000000405067c24 */ /* 0x001fc8000f8e0206 */
[----:B---3--:R-:W-:-:S05]  /*0090*/  IMAD.WIDE R2, R6, 0x4, R2 ;  /* 0x0000000406027825 */ /* 0x008fca00078e0202 */
[----:B--2---:R0:W-:Y:S03]  /*00a0*/  STG.E desc[UR6][R2.64], RZ ;  /* 0x000000ff02007986 */ /* 0x0041e6000c101906 */
[----:B------:R-:W-:Y:S05]  /*00b0*/  @!P0 EXIT ;  /* 0x000000000000894d */ /* 0x000fea0003800000 */
[C---:B------:R-:W-:Y:S01]  /*00c0*/  ISETP.GE.U32.AND P1, PT, R0.reuse, 0x8, PT ;  /* 0x000000080000780c */ /* 0x040fe20003f26070 */
[----:B------:R-:W-:Y:S01]  /*00d0*/  HFMA2 R7, -RZ, RZ, 0, 0 ;  /* 0x00000000ff077431 */ /* 0x000fe200000001ff */
[----:B------:R-:W-:Y:S02]  /*00e0*/  LOP3.LUT R18, R0, 0x7, RZ, 0xc0, !PT ;  /* 0x0000000700127812 */ /* 0x000fe400078ec0ff */
[----:B------:R-:W-:Y:S02]  /*00f0*/  MOV R11, RZ ;  /* 0x000000ff000b7202 */ /* 0x000fe40000000f00 */
[----:B------:R-:W-:-:S07]  /*0100*/  ISETP.NE.AND P0, PT, R18, RZ, PT ;  /* 0x000000ff1200720c */ /* 0x000fce0003f05270 */
[----:B------:R-:W-:Y:S06]  /*0110*/  @!P1 BRA `(.L_x_0) ;  /* 0x0000000000ec9947 */ /* 0x000fec0003800000 */
[----:B------:R-:W1:Y:S01]  /*0120*/  LDCU.64 UR4, c[0x0][0x390] ;  /* 0x00007200ff0477ac */ /* 0x000e620008000a00 */
[----:B------:R-:W-:Y:S02]  /*0130*/  LOP3.LUT R7, R0, 0x7ffffff8, RZ, 0xc0, !PT ;  /* 0x7ffffff800077812 */ /* 0x000fe400078ec0ff */
[----:B------:R-:W-:Y:S02]  /*0140*/  MOV R11, RZ ;  /* 0x000000ff000b7202 */ /* 0x000fe40000000f00 */
[----:B------:R-:W-:Y:S02]  /*0150*/  MOV R9, R6 ;  /* 0x0000000600097202 */ /* 0x000fe40000000f00 */
[----:B------:R-:W-:Y:S01]  /*0160*/  IADD3 R8, PT, PT, -R7, RZ, RZ ;  /* 0x000000ff07087210 */ /* 0x000fe20007ffe1ff */
[----:B-1----:R-:W-:-:S04]  /*0170*/  UIADD3 UR4, UP0, UPT, UR4, 0x10, URZ ;  /* 0x0000001004047890 */ /* 0x002fc8000ff1e0ff */
[----:B------:R-:W-:Y:S02]  /*0180*/  UIADD3.X UR5, UPT, UPT, URZ, UR5, URZ, UP0, !UPT ;  /* 0x00000005ff057290 */ /* 0x000fe400087fe4ff */
[----:B------:R-:W-:-:S04]  /*0190*/  MOV R16, UR4 ;  /* 0x0000000400107c02 */ /* 0x000fc80008000f00 */
[----:B------:R-:W-:-:S07]  /*01a0*/  MOV R17, UR5 ;  /* 0x0000000500117c02 */ /* 0x000fce0008000f00 */
.L_x_1:
[----:B------:R-:W1:Y:S01]  /*01b0*/  LDC.64 R12, c[0x0][0x388] ;  /* 0x0000e200ff0c7b82 */ /* 0x000e620000000a00 */
[----:B------:R-:W-:Y:S02]  /*01c0*/  MOV R4, R16 ;  /* 0x0000001000047202 */ /* 0x000fe40000000f00 */
[----:B------:R-:W-:-:S05]  /*01d0*/  MOV R5, R17 ;  /* 0x0000001100057202 */ /* 0x000fca0000000f00 */
[----:B--2---:R-:W2:Y:S01]  /*01e0*/  LDG.E R15, desc[UR6][R4.64+-0x10] ;  /* 0xfffff006040f7981 */ /* 0x004ea2000c1e1900 */
[----:B------:R-:W3:Y:S01]  /*01f0*/  LDC R10, c[0x0][0x384] ;  /* 0x0000e100ff0a7b82 */ /* 0x000ee20000000800 */
[----:B-1----:R-:W-:-:S05]  /*0200*/  IMAD.WIDE R12, R9, 0x4, R12 ;  /* 0x00000004090c7825 */ /* 0x002fca00078e020c */
[----:B------:R-:W2:Y:S02]  /*0210*/  LDG.E R14, desc[UR6][R12.64] ;  /* 0x000000060c0e7981 */ /* 0x000ea4000c1e1900 */
[----:B--2---:R-:W-:Y:S01]  /*0220*/  FFMA R11, R14, R15, R11 ;  /* 0x0000000f0e0b7223 */ /* 0x004fe2000000000b */
[----:B---3--:R-:W-:-:S04]  /*0230*/  IMAD.WIDE R14, R10, 0x4, R12 ;  /* 0x000000040a0e7825 */ /* 0x008fc800078e020c */
[----:B------:R1:W-:Y:S04]  /*0240*/  STG.E desc[UR6][R2.64], R11 ;  /* 0x0000000b02007986 */ /* 0x0003e8000c101906 */
[----:B------:R-:W2:Y:S04]  /*0250*/  LDG.E R17, desc[UR6][R4.64+-0xc] ;  /* 0xfffff40604117981 */ /* 0x000ea8000c1e1900 */
[----:B------:R-:W2:Y:S02]  /*0260*/  LDG.E R16, desc[UR6][R14.64] ;  /* 0x000000060e107981 */ /* 0x000ea4000c1e1900 */
[----:B--2---:R-:W-:Y:S01]  /*0270*/  FFMA R19, R16, R17, R11 ;  /* 0x0000001110137223 */ /* 0x004fe2000000000b */
[----:B------:R-:W-:-:S04]  /*0280*/  IMAD.WIDE R16, R10, 0x4, R14 ;  /* 0x000000040a107825 */ /* 0x000fc800078e020e */
[----:B------:R2:W-:Y:S04]  /*0290*/  STG.E desc[UR6][R2.64], R19 ;  /* 0x0000001302007986 */ /* 0x0005e8000c101906 */
[----:B------:R-:W3:Y:S04]  /*02a0*/  LDG.E R20, desc[UR6][R16.64] ;  /* 0x0000000610147981 */ /* 0x000ee8000c1e1900 */
[----:B------:R-:W3:Y:S02]  /*02b0*/  LDG.E R12, desc[UR6][R4.64+-0x8] ;  /* 0xfffff806040c7981 */ /* 0x000ee4000c1e1900 */
[----:B---3--:R-:W-:Y:S01]  /*02c0*/  FFMA R21, R20, R12, R19 ;  /* 0x0000000c14157223 */ /* 0x008fe20000000013 */
[----:B------:R-:W-:-:S04]  /*02d0*/  IMAD.WIDE R12, R10, 0x4, R16 ;  /* 0x000000040a0c7825 */ /* 0x000fc800078e0210 */
[----:B------:R3:W-:Y:S04]  /*02e0*/  STG.E desc[UR6][R2.64], R21 ;  /* 0x0000001502007986 */ /* 0x0007e8000c101906 */
[----:B------:R-:W4:Y:S04]  /*02f0*/  LDG.E R20, desc[UR6][R12.64] ;  /* 0x000000060c147981 */ /* 0x000f28000c1e1900 */
[----:B-1----:R-:W4:Y:S01]  /*0300*/  LDG.E R11, desc[UR6][R4.64+-0x4] ;  /* 0xfffffc06040b7981 */ /* 0x002f22000c1e1900 */
[----:B------:R-:W-:-:S04]  /*0310*/  IMAD.WIDE R14, R10, 0x4, R12 ;  /* 0x000000040a0e7825 */ /* 0x000fc800078e020c */
[----:B----4-:R-:W-:-:S05]  /*0320*/  FFMA R11, R20, R11, R21 ;  /* 0x0000000b140b7223 */ /* 0x010fca0000000015 */
        /* <DEDUP_REMOVED lines=11> */
[----:B------:R-:W3:Y:S04]  /*03e0*/  LDG.E R20, desc[UR6][R12.64] ;  /* 0x000000060c147981 */ /* 0x000ee8000c1e1900 */
[----:B-1----:R-:W3:Y:S01]  /*03f0*/  LDG.E R11, desc[UR6][R4.64+0x8] ;  /* 0x00000806040b7981 */ /* 0x002ee2000c1e1900 */
[----:B------:R-:W-:Y:S01]  /*0400*/  IMAD.WIDE R14, R10, 0x4, R12 ;  /* 0x000000040a0e7825 */ /* 0x000fe200078e020c */
[----:B------:R-:W-:-:S03]  /*0410*/  IADD3 R8, PT, PT, R8, 0x8, RZ ;  /* 0x0000000808087810 */ /* 0x000fc60007ffe0ff */
[----:B---3--:R-:W-:-:S05]  /*0420*/  FFMA R23, R20, R11, R21 ;  /* 0x0000000b14177223 */ /* 0x008fca0000000015 */
[----:B------:R2:W-:Y:S04]  /*0430*/  STG.E desc[UR6][R2.64], R23 ;  /* 0x0000001702007986 */ /* 0x0005e8000c101906 */
[----:B------:R-:W3:Y:S04]  /*0440*/  LDG.E R14, desc[UR6][R14.64] ;  /* 0x000000060e0e7981 */ /* 0x000ee8000c1e1900 */
[----:B------:R-:W3:Y:S01]  /*0450*/  LDG.E R11, desc[UR6][R4.64+0xc] ;  /* 0x00000c06040b7981 */ /* 0x000ee2000c1e1900 */
[----:B------:R-:W-:Y:S02]  /*0460*/  ISETP.NE.AND P1, PT, R8, RZ, PT ;  /* 0x000000ff0800720c */ /* 0x000fe40003f25270 */
[----:B------:R-:W-:-:S02]  /*0470*/  IADD3 R16, P2, PT, R4, 0x20, RZ ;  /* 0x0000002004107810 */ /* 0x000fc40007f5e0ff */
[----:B------:R-:W-:Y:S02]  /*0480*/  LEA R9, R10, R9, 0x3 ;  /* 0x000000090a097211 */ /* 0x000fe400078e18ff */
[----:B------:R-:W-:Y:S01]  /*0490*/  IADD3.X R17, PT, PT, RZ, R5, RZ, P2, !PT ;  /* 0x00000005ff117210 */ /* 0x000fe200017fe4ff */
[----:B---3--:R-:W-:-:S05]  /*04a0*/  FFMA R11, R14, R11, R23 ;  /* 0x0000000b0e0b7223 */ /* 0x008fca0000000017 */
[----:B------:R2:W-:Y:S01]  /*04b0*/  STG.E desc[UR6][R2.64], R11 ;  /* 0x0000000b02007986 */ /* 0x0005e2000c101906 */
[----:B------:R-:W-:Y:S05]  /*04c0*/  @P1 BRA `(.L_x_1) ;  /* 0xfffffffc00381947 */ /* 0x000fea000383ffff */
.L_x_0:
[----:B------:R-:W-:Y:S05]  /*04d0*/  @!P0 EXIT ;  /* 0x000000000000894d */ /* 0x000fea0003800000 */
[----:B------:R-:W-:Y:S02]  /*04e0*/  ISETP.GE.U32.AND P0, PT, R18, 0x4, PT ;  /* 0x000000041200780c */ /* 0x000fe40003f06070 */
[----:B------:R-:W-:-:S04]  /*04f0*/  LOP3.LUT R16, R0, 0x3, RZ, 0xc0, !PT ;  /* 0x0000000300107812 */ /* 0x000fc800078ec0ff */
[----:B------:R-:W-:-:S07]  /*0500*/  ISETP.NE.AND P1, PT, R16, RZ, PT ;  /* 0x000000ff1000720c */ /* 0x000fce0003f25270 */
[----:B------:R-:W-:Y:S06]  /*0510*/  @!P0 BRA `(.L_x_2) ;  /* 0x0000000000688947 */ /* 0x000fec0003800000 */
[----:B------:R-:W1:Y:S08]  /*0520*/  LDC R8, c[0x0][0x384] ;  /* 0x0000e100ff087b82 */ /* 0x000e700000000800 */
[----:B------:R-:W3:Y:S08]  /*0530*/  LDC.64 R4, c[0x0][0x390] ;  /* 0x0000e400ff047b82 */ /* 0x000ef00000000a00 */
[----:B------:R-:W4:Y:S01]  /*0540*/  LDC.64 R12, c[0x0][0x388] ;  /* 0x0000e200ff0c7b82 */ /* 0x000f220000000a00 */
[----:B-1----:R-:W-:-:S02]  /*0550*/  IMAD R9, R7, R8, R6 ;  /* 0x0000000807097224 */ /* 0x002fc400078e0206 */
[----:B---3--:R-:W-:-:S04]  /*0560*/  IMAD.WIDE.U32 R4, R7, 0x4, R4 ;  /* 0x0000000407047825 */ /* 0x008fc800078e0004 */
[----:B----4-:R-:W-:Y:S02]  /*0570*/  IMAD.WIDE R12, R9, 0x4, R12 ;  /* 0x00000004090c7825 */ /* 0x010fe400078e020c */
[----:B------:R-:W3:Y:S04]  /*0580*/  LDG.E R9, desc[UR6][R4.64] ;  /* 0x0000000604097981 */ /* 0x000ee8000c1e1900 */
[----:B------:R-:W3:Y:S02]  /*0590*/  LDG.E R10, desc[UR6][R12.64] ;  /* 0x000000060c0a7981 */ /* 0x000ee4000c1e1900 */
[----:B---3--:R-:W-:Y:S01]  /*05a0*/  FFMA R17, R10, R9, R11 ;  /* 0x000000090a117223 */ /* 0x008fe2000000000b */
[----:B--2---:R-:W-:-:S04]  /*05b0*/  IMAD.WIDE R10, R8, 0x4, R12 ;  /* 0x00000004080a7825 */ /* 0x004fc800078e020c */
[----:B------:R1:W-:Y:S04]  /*05c0*/  STG.E desc[UR6][R2.64], R17 ;  /* 0x0000001102007986 */ /* 0x0003e8000c101906 */
[----:B------:R-:W2:Y:S04]  /*05d0*/  LDG.E R14, desc[UR6][R10.64] ;  /* 0x000000060a0e7981 */ /* 0x000ea8000c1e1900 */
[----:B------:R-:W2:Y:S02]  /*05e0*/  LDG.E R9, desc[UR6][R4.64+0x4] ;  /* 0x0000040604097981 */ /* 0x000ea4000c1e1900 */
[----:B--2---:R-:W-:Y:S01]  /*05f0*/  FFMA R19, R14, R9, R17 ;  /* 0x000000090e137223 */ /* 0x004fe20000000011 */
[----:B------:R-:W-:-:S04]  /*0600*/  IMAD.WIDE R14, R8, 0x4, R10 ;  /* 0x00000004080e7825 */ /* 0x000fc800078e020a */
[----:B------:R1:W-:Y:S04]  /*0610*/  STG.E desc[UR6][R2.64], R19 ;  /* 0x0000001302007986 */ /* 0x0003e8000c101906 */
[----:B------:R-:W2:Y:S04]  /*0620*/  LDG.E R18, desc[UR6][R14.64] ;  /* 0x000000060e127981 */ /* 0x000ea8000c1e1900 */
[----:B------:R-:W2:Y:S02]  /*0630*/  LDG.E R9, desc[UR6][R4.64+0x8] ;  /* 0x0000080604097981 */ /* 0x000ea4000c1e1900 */
[----:B--2---:R-:W-:Y:S01]  /*0640*/  FFMA R13, R18, R9, R19 ;  /* 0x00000009120d7223 */ /* 0x004fe20000000013 */
[----:B------:R-:W-:-:S04]  /*0650*/  IMAD.WIDE R8, R8, 0x4, R14 ;  /* 0x0000000408087825 */ /* 0x000fc800078e020e */
[----:B------:R1:W-:Y:S04]  /*0660*/  STG.E desc[UR6][R2.64], R13 ;  /* 0x0000000d02007986 */ /* 0x0003e8000c101906 */
[----:B------:R-:W2:Y:S04]  /*0670*/  LDG.E R8, desc[UR6][R8.64] ;  /* 0x0000000608087981 */ /* 0x000ea8000c1e1900 */
[----:B------:R-:W2:Y:S01]  /*0680*/  LDG.E R11, desc[UR6][R4.64+0xc] ;  /* 0x00000c06040b7981 */ /* 0x000ea2000c1e1900 */
[----:B------:R-:W-:Y:S01]  /*0690*/  IADD3 R7, PT, PT, R7, 0x4, RZ ;  /* 0x0000000407077810 */ /* 0x000fe20007ffe0ff */
[----:B--2---:R-:W-:-:S05]  /*06a0*/  FFMA R11, R8, R11, R13 ;  /* 0x0000000b080b7223 */ /* 0x004fca000000000d */
[----:B------:R1:W-:Y:S02]  /*06b0*/  STG.E desc[UR6][R2.64], R11 ;  /* 0x0000000b02007986 */ /* 0x0003e4000c101906 */
.L_x_2:
[----:B------:R-:W-:Y:S05]  /*06c0*/  @!P1 EXIT ;  /* 0x000000000000994d */ /* 0x000fea0003800000 */
[----:B------:R-:W-:Y:S02]  /*06d0*/  ISETP.NE.AND P0, PT, R16, 0x1, PT ;  /* 0x000000011000780c */ /* 0x000fe40003f05270 */
[----:B------:R-:W-:-:S04]  /*06e0*/  LOP3.LUT R0, R0, 0x1, RZ, 0xc0, !PT ;  /* 0x0000000100007812 */ /* 0x000fc800078ec0ff */
[----:B------:R-:W-:-:S07]  /*06f0*/  ISETP.NE.U32.AND P1, PT, R0, 0x1, PT ;  /* 0x000000010000780c */ /* 0x000fce0003f25070 */
[----:B------:R-:W-:Y:S06]  /*0700*/  @!P0 BRA `(.L_x_3) ;  /* 0x0000000000408947 */ /* 0x000fec0003800000 */
[----:B-1----:R-:W1:Y:S08]  /*0710*/  LDC R13, c[0x0][0x384] ;  /* 0x0000e100ff0d7b82 */ /* 0x002e700000000800 */
[----:B------:R-:W3:Y:S08]  /*0720*/  LDC.64 R8, c[0x0][0x390] ;  /* 0x0000e400ff087b82 */ /* 0x000ef00000000a00 */
[----:B------:R-:W4:Y:S01]  /*0730*/  LDC.64 R4, c[0x0][0x388] ;  /* 0x0000e200ff047b82 */ /* 0x000f220000000a00 */
[----:B-1----:R-:W-:-:S02]  /*0740*/  IMAD R15, R7, R13, R6 ;  /* 0x0000000d070f7224 */ /* 0x002fc400078e0206 */
[----:B---3--:R-:W-:-:S05]  /*0750*/  IMAD.WIDE.U32 R8, R7, 0x4, R8 ;  /* 0x0000000407087825 */ /* 0x008fca00078e0008 */
[----:B------:R-:W3:Y:S01]  /*0760*/  LDG.E R10, desc[UR6][R8.64] ;  /* 0x00000006080a7981 */ /* 0x000ee2000c1e1900 */
[----:B----4-:R-:W-:-:S05]  /*0770*/  IMAD.WIDE R4, R15, 0x4, R4 ;  /* 0x000000040f047825 */ /* 0x010fca00078e0204 */
[----:B------:R-:W3:Y:S01]  /*0780*/  LDG.E R0, desc[UR6][R4.64] ;  /* 0x0000000604007981 */ /* 0x000ee2000c1e1900 */
[----:B------:R-:W-:-:S04]  /*0790*/  IMAD.WIDE R12, R13, 0x4, R4 ;  /* 0x000000040d0c7825 */ /* 0x000fc800078e0204 */
[----:B---3--:R-:W-:-:S05]  /*07a0*/  FFMA R15, R0, R10, R11 ;  /* 0x0000000a000f7223 */ /* 0x008fca000000000b */
[----:B------:R3:W-:Y:S04]  /*07b0*/  STG.E desc[UR6][R2.64], R15 ;  /* 0x0000000f02007986 */ /* 0x0007e8000c101906 */
[----:B------:R-:W4:Y:S04]  /*07c0*/  LDG.E R12, desc[UR6][R12.64] ;  /* 0x000000060c0c7981 */ /* 0x000f28000c1e1900 */
[----:B--2---:R-:W4:Y:S01]  /*07d0*/  LDG.E R11, desc[UR6][R8.64+0x4] ;  /* 0x00000406080b7981 */ /* 0x004f22000c1e1900 */
[----:B------:R-:W-:Y:S01]  /*07e0*/  IADD3 R7, PT, PT, R7, 0x2, RZ ;  /* 0x0000000207077810 */ /* 0x000fe20007ffe0ff */
[----:B----4-:R-:W-:-:S05]  /*07f0*/  FFMA R11, R12, R11, R15 ;  /* 0x0000000b0c0b7223 */ /* 0x010fca000000000f */
[----:B------:R3:W-:Y:S02]  /*0800*/  STG.E desc[UR6][R2.64], R11 ;  /* 0x0000000b02007986 */ /* 0x0007e4000c101906 */
.L_x_3:
[----:B------:R-:W-:Y:S05]  /*0810*/  @P1 EXIT ;  /* 0x000000000000194d */ /* 0x000fea0003800000 */
[----:B------:R-:W4:Y:S01]  /*0820*/  LDC.64 R8, c[0x0][0x390] ;  /* 0x0000e400ff087b82 */ /* 0x000f220000000a00 */
[----:B------:R-:W1:Y:S07]  /*0830*/  LDCU UR4, c[0x0][0x384] ;  /* 0x00007080ff0477ac */ /* 0x000e6e0008000800 */
[----:B------:R-:W5:Y:S01]  /*0840*/  LDC.64 R4, c[0x0][0x388] ;  /* 0x0000e200ff047b82 */ /* 0x000f620000000a00 */
[C---:B-1----:R-:W-:Y:S02]  /*0850*/  IMAD R13, R7.reuse, UR4, R6 ;  /* 0x00000004070d7c24 */ /* 0x042fe4000f8e0206 */
[----:B----4-:R-:W-:-:S06]  /*0860*/  IMAD.WIDE.U32 R6, R7, 0x4, R8 ;  /* 0x0000000407067825 */ /* 0x010fcc00078e0008 */
[----:B------:R-:W2:Y:S01]  /*0870*/  LDG.E R6, desc[UR6][R6.64] ;  /* 0x0000000606067981 */ /* 0x000ea2000c1e1900 */
[----:B-----5:R-:W-:-:S06]  /*0880*/  IMAD.WIDE R4, R13, 0x4, R4 ;  /* 0x000000040d047825 */ /* 0x020fcc00078e0204 */
[----:B------:R-:W2:Y:S02]  /*0890*/  LDG.E R4, desc[UR6][R4.64] ;  /* 0x0000000604047981 */ /* 0x000ea4000c1e1900 */
[----:B--23--:R-:W-:-:S05]  /*08a0*/  FFMA R11, R4, R6, R11 ;  /* 0x00000006040b7223 */ /* 0x00cfca000000000b */
[----:B------:R-:W-:Y:S01]  /*08b0*/  STG.E desc[UR6][R2.64], R11 ;  /* 0x0000000b02007986 */ /* 0x000fe2000c101906 */
[----:B------:R-:W-:Y:S05]  /*08c0*/  EXIT ;  /* 0x000000000000794d */ /* 0x000fea0003800000 */
.L_x_4:
[----:B------:R-:W-:-:S00]  /*08d0*/  BRA `(.L_x_4) ;  /* 0xfffffffc00fc7947 */ /* 0x000fc0000383ffff */
[----:B------:R-:W-:-:S00]  /*08e0*/  NOP ;  /* 0x0000000000007918 */ /* 0x000fc00000000000 */
        /* <DEDUP_REMOVED lines=9> */
.L_x_10:


//--------------------- .text._Z10set_valuesiiPfS_ --------------------------
	.section	.text._Z10set_valuesiiPfS_,"ax",@progbits
	.align	128
        .global         _Z10set_valuesiiPfS_
        .type           _Z10set_valuesiiPfS_,@function
        .size           _Z10set_valuesiiPfS_,(.L_x_11 - _Z10set_valuesiiPfS_)
        .other          _Z10set_valuesiiPfS_,@"STO_CUDA_ENTRY STV_DEFAULT"
_Z10set_valuesiiPfS_:
.text._Z10set_valuesiiPfS_:
[----:B------:R-:W-:Y:S01]  /*0000*/  LDC R1, c[0x0][0x37c] ;  /* 0x0000df00ff017b82 */ /* 0x000fe20000000800 */
[----:B------:R-:W0:Y:S07]  /*0010*/  S2R R5, SR_TID.X ;  /* 0x0000000000057919 */ /* 0x000e2e0000002100 */
[----:B------:R-:W0:Y:S08]  /*0020*/  S2UR UR4, SR_CTAID.X ;  /* 0x00000000000479c3 */ /* 0x000e300000002500 */
[----:B------:R-:W0:Y:S08]  /*0030*/  LDC R2, c[0x0][0x360] ;  /* 0x0000d800ff027b82 */ /* 0x000e300000000800 */
[----:B------:R-:W1:Y:S01]  /*0040*/  LDC R0, c[0x0][0x384] ;  /* 0x0000e100ff007b82 */ /* 0x000e620000000800 */
[----:B0-----:R-:W-:-:S05]  /*0050*/  IMAD R5, R2, UR4, R5 ;  /* 0x0000000402057c24 */ /* 0x001fca000f8e0205 */
[----:B-1----:R-:W-:-:S13]  /*0060*/  ISETP.GE.AND P0, PT, R5, R0, PT ;  /* 0x000000000500720c */ /* 0x002fda0003f06270 */
[----:B------:R-:W-:Y:S05]  /*0070*/  @P0 EXIT ;  /* 0x000000000000094d */ /* 0x000fea0003800000 */
[----:B------:R-:W0:Y:S01]  /*0080*/  LDC R4, c[0x0][0x380] ;  /* 0x0000e000ff047b82 */ /* 0x000e220000000800 */
[----:B------:R-:W1:Y:S01]  /*0090*/  LDCU.64 UR4, c[0x0][0x358] ;  /* 0x00006b00ff0477ac */ /* 0x000e620008000a00 */
[----:B------:R-:W-:-:S06]  /*00a0*/  I2FP.F32.S32 R7, R5 ;  /* 0x0000000500077245 */ /* 0x000fcc0000201400 */
[----:B------:R-:W2:Y:S01]  /*00b0*/  LDC.64 R2, c[0x0][0x390] ;  /* 0x0000e400ff027b82 */ /* 0x000ea20000000a00 */
[----:B0-----:R-:W-:Y:S01]  /*00c0*/  ISETP.NE.AND P0, PT, R4, RZ, PT ;  /* 0x000000ff0400720c */ /* 0x001fe20003f05270 */
[----:B--2---:R-:W-:-:S05]  /*00d0*/  IMAD.WIDE R2, R5, 0x4, R2 ;  /* 0x0000000405027825 */ /* 0x004fca00078e0202 */
[----:B-1----:R0:W-:Y:S07]  /*00e0*/  STG.E desc[UR4][R2.64], R7 ;  /* 0x0000000702007986 */ /* 0x0021ee000c101904 */
[----:B------:R-:W-:Y:S05]  /*00f0*/  @!P0 EXIT ;  /* 0x000000000000894d */ /* 0x000fea0003800000 */
[C---:B------:R-:W-:Y:S01]  /*0100*/  ISETP.GE.U32.AND P1, PT, R4.reuse, 0x8, PT ;  /* 0x000000080400780c */ /* 0x040fe20003f26070 */
[----:B------:R-:W-:Y:S01]  /*0110*/  IMAD.MOV.U32 R6, RZ, RZ, RZ ;  /* 0x000000ffff067224 */ /* 0x000fe200078e00ff */
[----:B------:R-:W-:-:S04]  /*0120*/  LOP3.LUT R20, R4, 0x7, RZ, 0xc0, !PT ;  /* 0x0000000704147812 */ /* 0x000fc800078ec0ff */
[----:B------:R-:W-:-:S07]  /*0130*/  ISETP.NE.AND P0, PT, R20, RZ, PT ;  /* 0x000000ff1400720c */ /* 0x000fce0003f05270 */
[----:B------:R-:W-:Y:S06]  /*0140*/  @!P1 BRA `(.L_x_5) ;  /* 0x00000000009c9947 */ /* 0x000fec0003800000 */
[----:B0-----:R-:W0:Y:S01]  /*0150*/  LDC.64 R2, c[0x0][0x388] ;  /* 0x0000e200ff027b82 */ /* 0x001e220000000a00 */
[----:B------:R-:W-:Y:S01]  /*0160*/  LOP3.LUT R6, R4, 0xfffffff8, RZ, 0xc0, !PT ;  /* 0xfffffff804067812 */ /* 0x000fe200078ec0ff */
[----:B------:R-:W-:-:S04]  /*0170*/  IMAD R7, R5, R0, 0x3 ;  /* 0x0000000305077424 */ /* 0x000fc800078e0200 */
[----:B------:R-:W-:-:S07]  /*0180*/  IMAD.MOV R8, RZ, RZ, -R6 ;  /* 0x000000ffff087224 */ /* 0x000fce00078e0a06 */
.L_x_6:
[C---:B---3--:R-:W-:Y:S01]  /*0190*/  IADD3 R11, PT, PT, R7.reuse, -0x3, RZ ;  /* 0xfffffffd070b7810 */ /* 0x048fe20007ffe0ff */
[C---:B------:R-:W-:Y:S01]  /*01a0*/  VIADD R13, R7.reuse, 0xfffffffe ;  /* 0xfffffffe070d7836 */ /* 0x040fe20000000000 */
[C---:B------:R-:W-:Y:S01]  /*01b0*/  IADD3 R19, PT, PT, R7.reuse, 0x1, RZ ;  /* 0x0000000107137810 */ /* 0x040fe20007ffe0ff */
[----:B------:R-:W-:Y:S01]  /*01c0*/  VIADD R15, R7, 0xffffffff ;  /* 0xffffffff070f7836 */ /* 0x000fe20000000000 */
[----:B------:R-:W-:Y:S01]  /*01d0*/  I2FP.F32.U32 R21, R11 ;  /* 0x0000000b00157245 */ /* 0x000fe20000201000 */
[----:B------:R-:W-:Y:S01]  /*01e0*/  VIADD R8, R8, 0x8 ;  /* 0x0000000808087836 */ /* 0x000fe20000000000 */
[----:B------:R-:W-:Y:S01]  /*01f0*/  I2FP.F32.U32 R23, R13 ;  /* 0x0000000d00177245 */ /* 0x000fe20000201000 */
[--C-:B0-----:R-:W-:Y:S01]  /*0200*/  IMAD.WIDE.U32 R10, R11, 0x4, R2.reuse ;  /* 0x000000040b0a7825 */ /* 0x101fe200078e0002 */
[----:B------:R-:W-:Y:S02]  /*0210*/  I2FP.F32.U32 R25, R15 ;  /* 0x0000000f00197245 */ /* 0x000fe40000201000 */
[----:B------:R-:W-:Y:S01]  /*0220*/  ISETP.NE.AND P1, PT, R8, RZ, PT ;  /* 0x000000ff0800720c */ /* 0x000fe20003f25270 */
[--C-:B------:R-:W-:Y:S01]  /*0230*/  IMAD.WIDE.U32 R12, R13, 0x4, R2.reuse ;  /* 0x000000040d0c7825 */ /* 0x100fe200078e0002 */
[C---:B------:R-:W-:Y:S01]  /*0240*/  IADD3 R27, PT, PT, R7.reuse, 0x4, RZ ;  /* 0x00000004071b7810 */ /* 0x040fe20007ffe0ff */
[----:B------:R0:W-:Y:S01]  /*0250*/  STG.E desc[UR4][R10.64], R21 ;  /* 0x000000150a007986 */ /* 0x0001e2000c101904 */
[----:B------:R-:W-:Y:S01]  /*0260*/  I2FP.F32.U32 R9, R7 ;  /* 0x0000000700097245 */ /* 0x000fe20000201000 */
[----:B------:R-:W-:Y:S01]  /*0270*/  VIADD R22, R7, 0x2 ;  /* 0x0000000207167836 */ /* 0x000fe20000000000 */
[----:B------:R-:W-:Y:S01]  /*0280*/  I2FP.F32.U32 R29, R19 ;  /* 0x00000013001d7245 */ /* 0x000fe20000201000 */
[--C-:B------:R-:W-:Y:S01]  /*0290*/  IMAD.WIDE.U32 R14, R15, 0x4, R2.reuse ;  /* 0x000000040f0e7825 */ /* 0x100fe200078e0002 */
[----:B------:R1:W-:Y:S03]  /*02a0*/  STG.E desc[UR4][R12.64], R23 ;  /* 0x000000170c007986 */ /* 0x0003e6000c101904 */
[C---:B------:R-:W-:Y:S01]  /*02b0*/  VIADD R24, R7.reuse, 0x3 ;  /* 0x0000000307187836 */ /* 0x040fe20000000000 */
[----:B------:R2:W-:Y:S01]  /*02c0*/  STG.E desc[UR4][R14.64], R25 ;  /* 0x000000190e007986 */ /* 0x0005e2000c101904 */
[----:B------:R-:W-:Y:S01]  /*02d0*/  IMAD.WIDE.U32 R16, R7, 0x4, R2 ;  /* 0x0000000407107825 */ /* 0x000fe200078e0002 */
[----:B0-----:R-:W-:-:S03]  /*02e0*/  I2FP.F32.U32 R21, R22 ;  /* 0x0000001600157245 */ /* 0x001fc60000201000 */
[--C-:B------:R-:W-:Y:S01]  /*02f0*/  IMAD.WIDE.U32 R18, R19, 0x4, R2.reuse ;  /* 0x0000000413127825 */ /* 0x100fe200078e0002 */
[----:B------:R3:W-:Y:S01]  /*0300*/  STG.E desc[UR4][R16.64], R9 ;  /* 0x0000000910007986 */ /* 0x0007e2000c101904 */
[----:B-1----:R-:W-:Y:S02]  /*0310*/  I2FP.F32.U32 R23, R24 ;  /* 0x0000001800177245 */ /* 0x002fe40000201000 */
[--C-:B------:R-:W-:Y:S01]  /*0320*/  IMAD.WIDE.U32 R10, R22, 0x4, R2.reuse ;  /* 0x00000004160a7825 */ /* 0x100fe200078e0002 */
[----:B------:R3:W-:Y:S01]  /*0330*/  STG.E desc[UR4][R18.64], R29 ;  /* 0x0000001d12007986 */ /* 0x0007e2000c101904 */
[----:B--2---:R-:W-:Y:S02]  /*0340*/  I2FP.F32.U32 R25, R27 ;  /* 0x0000001b00197245 */ /* 0x004fe40000201000 */
[--C-:B------:R-:W-:Y:S01]  /*0350*/  IMAD.WIDE.U32 R12, R24, 0x4, R2.reuse ;  /* 0x00000004180c7825 */ /* 0x100fe200078e0002 */
[----:B------:R3:W-:Y:S03]  /*0360*/  STG.E desc[UR4][R10.64], R21 ;  /* 0x000000150a007986 */ /* 0x0007e6000c101904 */
[----:B------:R-:W-:Y:S01]  /*0370*/  IMAD.WIDE.U32 R14, R27, 0x4, R2 ;  /* 0x000000041b0e7825 */ /* 0x000fe200078e0002 */
[----:B------:R3:W-:Y:S03]  /*0380*/  STG.E desc[UR4][R12.64], R23 ;  /* 0x000000170c007986 */ /* 0x0007e6000c101904 */
[----:B------:R-:W-:Y:S01]  /*0390*/  VIADD R7, R7, 0x8 ;  /* 0x0000000807077836 */ /* 0x000fe20000000000 */
[----:B------:R3:W-:Y:S01]  /*03a0*/  STG.E desc[UR4][R14.64], R25 ;  /* 0x000000190e007986 */ /* 0x0007e2000c101904 */
[----:B------:R-:W-:Y:S05]  /*03b0*/  @P1 BRA `(.L_x_6) ;  /* 0xfffffffc00741947 */ /* 0x000fea000383ffff */
.L_x_5:
[----:B------:R-:W-:Y:S05]  /*03c0*/  @!P0 EXIT ;  /* 0x000000000000894d */ /* 0x000fea0003800000 */
[----:B------:R-:W-:Y:S02]  /*03d0*/  ISETP.GE.U32.AND P0, PT, R20, 0x4, PT ;  /* 0x000000041400780c */ /* 0x000fe40003f06070 */
[----:B---3--:R-:W-:-:S04]  /*03e0*/  LOP3.LUT R14, R4, 0x3, RZ, 0xc0, !PT ;  /* 0x00000003040e7812 */ /* 0x008fc800078ec0ff */
[----:B------:R-:W-:-:S07]  /*03f0*/  ISETP.NE.AND P1, PT, R14, RZ, PT ;  /* 0x000000ff0e00720c */ /* 0x000fce0003f25270 */
[----:B------:R-:W-:Y:S06]  /*0400*/  @!P0 BRA `(.L_x_7) ;  /* 0x0000000000488947 */ /* 0x000fec0003800000 */
[----:B0-----:R-:W0:Y:S01]  /*0410*/  LDC.64 R2, c[0x0][0x388] ;  /* 0x0000e200ff027b82 */ /* 0x001e220000000a00 */
[----:B------:R-:W-:Y:S01]  /*0420*/  IMAD R9, R5, R0, R6 ;  /* 0x0000000005097224 */ /* 0x000fe200078e0206 */
[----:B------:R-:W-:-:S03]  /*0430*/  IADD3 R6, PT, PT, R6, 0x4, RZ ;  /* 0x0000000406067810 */ /* 0x000fc60007ffe0ff */
[C---:B------:R-:W-:Y:S01]  /*0440*/  VIADD R13, R9.reuse, 0x2 ;  /* 0x00000002090d7836 */ /* 0x040fe20000000000 */
[C---:B------:R-:W-:Y:S01]  /*0450*/  IADD3 R11, PT, PT, R9.reuse, 0x1, RZ ;  /* 0x00000001090b7810 */ /* 0x040fe20007ffe0ff */
[C---:B------:R-:W-:Y:S01]  /*0460*/  VIADD R19, R9.reuse, 0x3 ;  /* 0x0000000309137836 */ /* 0x040fe20000000000 */
[----:B------:R-:W-:Y:S02]  /*0470*/  I2FP.F32.U32 R7, R9 ;  /* 0x0000000900077245 */ /* 0x000fe40000201000 */
[----:B------:R-:W-:Y:S02]  /*0480*/  I2FP.F32.U32 R15, R11 ;  /* 0x0000000b000f7245 */ /* 0x000fe40000201000 */
[----:B------:R-:W-:Y:S01]  /*0490*/  I2FP.F32.U32 R17, R13 ;  /* 0x0000000d00117245 */ /* 0x000fe20000201000 */
[----:B0-----:R-:W-:-:S04]  /*04a0*/  IMAD.WIDE.U32 R8, R9, 0x4, R2 ;  /* 0x0000000409087825 */ /* 0x001fc800078e0002 */
[--C-:B------:R-:W-:Y:S01]  /*04b0*/  IMAD.WIDE.U32 R10, R11, 0x4, R2.reuse ;  /* 0x000000040b0a7825 */ /* 0x100fe200078e0002 */
[----:B------:R1:W-:Y:S03]  /*04c0*/  STG.E desc[UR4][R8.64], R7 ;  /* 0x0000000708007986 */ /* 0x0003e6000c101904 */
[--C-:B------:R-:W-:Y:S01]  /*04d0*/  IMAD.WIDE.U32 R12, R13, 0x4, R2.reuse ;  /* 0x000000040d0c7825 */ /* 0x100fe200078e0002 */
[----:B------:R1:W-:Y:S03]  /*04e0*/  STG.E desc[UR4][R10.64], R15 ;  /* 0x0000000f0a007986 */ /* 0x0003e6000c101904 */
[----:B------:R-:W-:Y:S01]  /*04f0*/  IMAD.WIDE.U32 R2, R19, 0x4, R2 ;  /* 0x0000000413027825 */ /* 0x000fe200078e0002 */
[----:B------:R-:W-:Y:S01]  /*0500*/  I2FP.F32.U32 R19, R19 ;  /* 0x0000001300137245 */ /* 0x000fe20000201000 */
[----:B------:R1:W-:Y:S04]  /*0510*/  STG.E desc[UR4][R12.64], R17 ;  /* 0x000000110c007986 */ /* 0x0003e8000c101904 */
[----:B------:R1:W-:Y:S02]  /*0520*/  STG.E desc[UR4][R2.64], R19 ;  /* 0x0000001302007986 */ /* 0x0003e4000c101904 */
.L_x_7:
[----:B------:R-:W-:Y:S05]  /*0530*/  @!P1 EXIT ;  /* 0x000000000000994d */ /* 0x000fea0003800000 */
[----:B------:R-:W-:Y:S02]  /*0540*/  ISETP.NE.AND P0, PT, R14, 0x1, PT ;  /* 0x000000010e00780c */ /* 0x000fe40003f05270 */
[----:B------:R-:W-:-:S04]  /*0550*/  LOP3.LUT R4, R4, 0x1, RZ, 0xc0, !PT ;  /* 0x0000000104047812 */ /* 0x000fc800078ec0ff */
[----:B------:R-:W-:-:S07]  /*0560*/  ISETP.NE.U32.AND P1, PT, R4, 0x1, PT ;  /* 0x000000010400780c */ /* 0x000fce0003f25070 */
[----:B------:R-:W-:Y:S06]  /*0570*/  @!P0 BRA `(.L_x_8) ;  /* 0x0000000000288947 */ /* 0x000fec0003800000 */
[----:B01----:R-:W0:Y:S01]  /*0580*/  LDC.64 R2, c[0x0][0x388] ;  /* 0x0000e200ff027b82 */ /* 0x003e220000000a00 */
[----:B------:R-:W-:Y:S01]  /*0590*/  IMAD R9, R5, R0, R6 ;  /* 0x0000000005097224 */ /* 0x000fe200078e0206 */
[----:B------:R-:W-:-:S03]  /*05a0*/  IADD3 R6, PT, PT, R6, 0x2, RZ ;  /* 0x0000000206067810 */ /* 0x000fc60007ffe0ff */
[C---:B------:R-:W-:Y:S01]  /*05b0*/  VIADD R11, R9.reuse, 0x1 ;  /* 0x00000001090b7836 */ /* 0x040fe20000000000 */
[----:B------:R-:W-:Y:S01]  /*05c0*/  I2FP.F32.U32 R7, R9 ;  /* 0x0000000900077245 */ /* 0x000fe20000201000 */
[----:B0-----:R-:W-:-:S04]  /*05d0*/  IMAD.WIDE.U32 R8, R9, 0x4, R2 ;  /* 0x0000000409087825 */ /* 0x001fc800078e0002 */
[----:B------:R-:W-:Y:S01]  /*05e0*/  IMAD.WIDE.U32 R2, R11, 0x4, R2 ;  /* 0x000000040b027825 */ /* 0x000fe200078e0002 */
[----:B------:R-:W-:Y:S01]  /*05f0*/  I2FP.F32.U32 R11, R11 ;  /* 0x0000000b000b7245 */ /* 0x000fe20000201000 */
[----:B------:R2:W-:Y:S04]  /*0600*/  STG.E desc[UR4][R8.64], R7 ;  /* 0x0000000708007986 */ /* 0x0005e8000c101904 */
[----:B------:R2:W-:Y:S02]  /*0610*/  STG.E desc[UR4][R2.64], R11 ;  /* 0x0000000b02007986 */ /* 0x0005e4000c101904 */
.L_x_8:
[----:B------:R-:W-:Y:S05]  /*0620*/  @P1 EXIT ;  /* 0x000000000000194d */ /* 0x000fea0003800000 */
[----:B012---:R-:W0:Y:S01]  /*0630*/  LDC.64 R2, c[0x0][0x388] ;  /* 0x0000e200ff027b82 */ /* 0x007e220000000a00 */
[----:B------:R-:W-:-:S04]  /*0640*/  IMAD R5, R5, R0, R6 ;  /* 0x0000000005057224 */ /* 0x000fc800078e0206 */
[----:B0-----:R-:W-:Y:S01]  /*0650*/  IMAD.WIDE.U32 R2, R5, 0x4, R2 ;  /* 0x0000000405027825 */ /* 0x001fe200078e0002 */
[----:B------:R-:W-:-:S05]  /*0660*/  I2FP.F32.U32 R5, R5 ;  /* 0x0000000500057245 */ /* 0x000fca0000201000 */
[----:B------:R-:W-:Y:S01]  /*0670*/  STG.E desc[UR4][R2.64], R5 ;  /* 0x0000000502007986 */ /* 0x000fe2000c101904 */
[----:B------:R-:W-:Y:S05]  /*0680*/  EXIT ;  /* 0x000000000000794d */ /* 0x000fea0003800000 */
.L_x_9:
        /* <DEDUP_REMOVED lines=15> */
.L_x_11:


//--------------------- .nv.shared.reserved.0     --------------------------
	.section	.nv.shared.reserved.0,"aw",@nobits
	.weak		__nv_reservedSMEM_offset_0_alias
	.size		__nv_reservedSMEM_offset_0_alias, 0, 64
	.other		__nv_reservedSMEM_offset_0_alias,@"STO_CUDA_RESERVED_SHARED STV_DEFAULT"
__nv_reservedSMEM_offset_0_alias:
	.zero		0
	.zero		64


//--------------------- .nv.constant0._Z28matrix_vector_multiplicationiiPKfS0_Pf --------------------------
	.section	.nv.constant0._Z28matrix_vector_multiplicationiiPKfS0_Pf,"a",@progbits
	.sectionflags	@""
	.align	4
.nv.constant0._Z28matrix_vector_multiplicationiiPKfS0_Pf:
	.zero		928


//--------------------- .nv.constant0._Z10set_valuesiiPfS_ --------------------------
	.section	.nv.constant0._Z10set_valuesiiPfS_,"a",@progbits
	.sectionflags	@""
	.align	4
.nv.constant0._Z10set_valuesiiPfS_:
	.zero		920


//--------------------- SYMBOLS --------------------------

	.type		.nv.reservedSmem.offset0,@object
	.size		.nv.reservedSmem.offset0,0x4
